//
// Generated by NVIDIA NVVM Compiler
//
// Compiler Build ID: CL-36424714
// Cuda compilation tools, release 13.0, V13.0.88
// Based on NVVM 20.0.0
//

.version 9.0
.target sm_100
.address_size 64

	// .globl	_Z5saxpyifPfS_

.visible .entry _Z5saxpyifPfS_(
	.param .u32 _Z5saxpyifPfS__param_0,
	.param .f32 _Z5saxpyifPfS__param_1,
	.param .u64 .ptr .align 1 _Z5saxpyifPfS__param_2,
	.param .u64 .ptr .align 1 _Z5saxpyifPfS__param_3
)
{
	.reg .pred 	%p<2>;
	.reg .b32 	%r<6>;
	.reg .b32 	%f<5>;
	.reg .b64 	%rd<8>;

	ld.param.u32 	%r2, [_Z5saxpyifPfS__param_0];
	ld.param.f32 	%f1, [_Z5saxpyifPfS__param_1];
	ld.param.u64 	%rd1, [_Z5saxpyifPfS__param_2];
	ld.param.u64 	%rd2, [_Z5saxpyifPfS__param_3];
	mov.u32 	%r3, %tid.x;
	mov.u32 	%r4, %ntid.x;
	mov.u32 	%r5, %ctaid.x;
	mad.lo.s32 	%r1, %r4, %r5, %r3;
	setp.ge.s32 	%p1, %r1, %r2;
	@%p1 bra 	$L__BB0_2;
	cvta.to.global.u64 	%rd3, %rd1;
	cvta.to.global.u64 	%rd4, %rd2;
	mul.wide.s32 	%rd5, %r1, 4;
	add.s64 	%rd6, %rd3, %rd5;
	ld.global.f32 	%f2, [%rd6];
	add.s64 	%rd7, %rd4, %rd5;
	ld.global.f32 	%f3, [%rd7];
	fma.rn.f32 	%f4, %f1, %f2, %f3;
	st.global.f32 	[%rd7], %f4;
$L__BB0_2:
	ret;

}


// ===== COMPILED SASS (sm_100) =====

	.target	sm_100

	.elftype	@"ET_EXEC"


//--------------------- .note.nv.tkinfo           --------------------------
	.section	.note.nv.tkinfo,"",@"SHT_NOTE"
	.sectionflags	@"SHF_NOTE_NV_TKINFO"
	.tkinfo
        /*0018*/ 	.word	0x00000002
        /*0030*/ 	.string	""
        /*0030*/ 	.string	"ptxas"
        /*0030*/ 	.string	"Cuda compilation tools, release 13.0, V13.0.88"
        /*0030*/ 	.string	"Build cuda_13.0.r13.0/compiler.36424714_0"
        /*0030*/ 	.string	"-arch sm_100 -m 64 "



//--------------------- .note.nv.cuinfo           --------------------------
	.section	.note.nv.cuinfo,"",@"SHT_NOTE"
	.sectionflags	@"SHF_NOTE_NV_CUINFO"
        /*0018*/ 	.short	0x0002
        /*001a*/ 	.short	0x0064
        /*001c*/ 	.short	0x0082
	.zero		2


//--------------------- .nv.info                  --------------------------
	.section	.nv.info,"",@"SHT_CUDA_INFO"
	.align	4


	//----- nvinfo : EIATTR_REGCOUNT
	.align		4
        /*0000*/ 	.byte	0x04, 0x2f
        /*0002*/ 	.short	(.L_1 - .L_0)
	.align		4
.L_0:
        /*0004*/ 	.word	index@(_Z5saxpyifPfS_)
        /*0008*/ 	.word	0x0000000a


	//----- nvinfo : EIATTR_FRAME_SIZE
	.align		4
.L_1:
        /*000c*/ 	.byte	0x04, 0x11
        /*000e*/ 	.short	(.L_3 - .L_2)
	.align		4
.L_2:
        /*0010*/ 	.word	index@(_Z5saxpyifPfS_)
        /*0014*/ 	.word	0x00000000


	//----- nvinfo : EIATTR_MIN_STACK_SIZE
	.align		4
.L_3:
        /*0018*/ 	.byte	0x04, 0x12
        /*001a*/ 	.short	(.L_5 - .L_4)
	.align		4
.L_4:
        /*001c*/ 	.word	index@(_Z5saxpyifPfS_)
        /*0020*/ 	.word	0x00000000
.L_5:


//--------------------- .nv.compat                --------------------------
	.section	.nv.compat,"",@"SHT_CUDA_COMPAT_INFO"
	.align	4
        /*0000*/ 	.byte	0x02, 0x09, 0x00, 0x00, 0x02, 0x02, 0x01, 0x00, 0x02, 0x05, 0x05, 0x00, 0x03, 0x07, 0x01, 0x01
        /*0010*/ 	.byte	0x02, 0x03, 0x00, 0x00, 0x02, 0x06, 0x01, 0x00, 0x04, 0x0b, 0x08, 0x00, 0x09, 0x00, 0x00, 0x00
        /*0020*/ 	.byte	0x00, 0x00, 0x00, 0x00


//--------------------- .nv.info._Z5saxpyifPfS_   --------------------------
	.section	.nv.info._Z5saxpyifPfS_,"",@"SHT_CUDA_INFO"
	.sectionflags	@""
	.align	4


	//----- nvinfo : EIATTR_CUDA_API_VERSION
	.align		4
        /*0000*/ 	.byte	0x04, 0x37
        /*0002*/ 	.short	(.L_7 - .L_6)
.L_6:
        /*0004*/ 	.word	0x00000082


	//----- nvinfo : EIATTR_KPARAM_INFO
	.align		4
.L_7:
        /*0008*/ 	.byte	0x04, 0x17
        /*000a*/ 	.short	(.L_9 - .L_8)
.L_8:
        /*000c*/ 	.word	0x00000000
        /*0010*/ 	.short	0x0003
        /*0012*/ 	.short	0x0010
        /*0014*/ 	.byte	0x00, 0xf5, 0x21, 0x00


	//----- nvinfo : EIATTR_KPARAM_INFO
	.align		4
.L_9:
        /*0018*/ 	.byte	0x04, 0x17
        /*001a*/ 	.short	(.L_11 - .L_10)
.L_10:
        /*001c*/ 	.word	0x00000000
        /*0020*/ 	.short	0x0002
        /*0022*/ 	.short	0x0008
        /*0024*/ 	.byte	0x00, 0xf5, 0x21, 0x00


	//----- nvinfo : EIATTR_KPARAM_INFO
	.align		4
.L_11:
        /*0028*/ 	.byte	0x04, 0x17
        /*002a*/ 	.short	(.L_13 - .L_12)
.L_12:
        /*002c*/ 	.word	0x00000000
        /*0030*/ 	.short	0x0001
        /*0032*/ 	.short	0x0004
        /*0034*/ 	.byte	0x00, 0xf0, 0x11, 0x00


	//----- nvinfo : EIATTR_KPARAM_INFO
	.align		4
.L_13:
        /*0038*/ 	.byte	0x04, 0x17
        /*003a*/ 	.short	(.L_15 - .L_14)
.L_14:
        /*003c*/ 	.word	0x00000000
        /*0040*/ 	.short	0x0000
        /*0042*/ 	.short	0x0000
        /*0044*/ 	.byte	0x00, 0xf0, 0x11, 0x00


	//----- nvinfo : EIATTR_SPARSE_MMA_MASK
	.align		4
.L_15:
        /*0048*/ 	.byte	0x03, 0x50
        /*004a*/ 	.short	0x0000


	//----- nvinfo : EIATTR_MAXREG_COUNT
	.align		4
        /*004c*/ 	.byte	0x03, 0x1b
        /*004e*/ 	.short	0x00ff


	//----- nvinfo : EIATTR_MERCURY_ISA_VERSION
	.align		4
        /*0050*/ 	.byte	0x03, 0x5f
        /*0052*/ 	.short	0x0101


	//----- nvinfo : EIATTR_VRC_CTA_INIT_COUNT
	.align		4
        /*0054*/ 	.byte	0x02, 0x4a
	.zero		1
	.zero		1


	//----- nvinfo : EIATTR_EXIT_INSTR_OFFSETS
	.align		4
        /*0058*/ 	.byte	0x04, 0x1c
        /*005a*/ 	.short	(.L_17 - .L_16)


	//   ....[0]....
.L_16:
        /*005c*/ 	.word	0x00000070


	//   ....[1]....
        /*0060*/ 	.word	0x00000120


	//----- nvinfo : EIATTR_CBANK_PARAM_SIZE
	.align		4
.L_17:
        /*0064*/ 	.byte	0x03, 0x19
        /*0066*/ 	.short	0x0018


	//----- nvinfo : EIATTR_PARAM_CBANK
	.align		4
        /*0068*/ 	.byte	0x04, 0x0a
        /*006a*/ 	.short	(.L_19 - .L_18)
	.align		4
.L_18:
        /*006c*/ 	.word	index@(.nv.constant0._Z5saxpyifPfS_)
        /*0070*/ 	.short	0x0380
        /*0072*/ 	.short	0x0018


	//----- nvinfo : EIATTR_SW_WAR
	.align		4
.L_19:
        /*0074*/ 	.byte	0x04, 0x36
        /*0076*/ 	.short	(.L_21 - .L_20)
.L_20:
        /*0078*/ 	.word	0x00000008
.L_21:


//--------------------- .nv.callgraph             --------------------------
	.section	.nv.callgraph,"",@"SHT_CUDA_CALLGRAPH"
	.align	4
	.sectionentsize	8
	.align		4
        /*0000*/ 	.word	0x00000000
	.align		4
        /*0004*/ 	.word	0xffffffff
	.align		4
        /*0008*/ 	.word	0x00000000
	.align		4
        /*000c*/ 	.word	0xfffffffe
	.align		4
        /*0010*/ 	.word	0x00000000
	.align		4
        /*0014*/ 	.word	0xfffffffd
	.align		4
        /*0018*/ 	.word	0x00000000
	.align		4
        /*001c*/ 	.word	0xfffffffc


//--------------------- .text._Z5saxpyifPfS_      --------------------------
	.section	.text._Z5saxpyifPfS_,"ax",@progbits
	.align	128
        .global         _Z5saxpyifPfS_
        .type           _Z5saxpyifPfS_,@function
        .size           _Z5saxpyifPfS_,(.L_x_1 - _Z5saxpyifPfS_)
        .other          _Z5saxpyifPfS_,@"STO_CUDA_ENTRY STV_DEFAULT"
_Z5saxpyifPfS_:
.text._Z5saxpyifPfS_:
[----:B------:R-:W-:Y:S01]  /*0000*/  LDC R1, c[0x0][0x37c] ;  /* 0x0000df00ff017b82 */ /* 0x000fe20000000800 */
[----:B------:R-:W0:Y:S01]  /*0010*/  S2R R7, SR_TID.X ;  /* 0x0000000000077919 */ /* 0x000e220000002100 */
[----:B------:R-:W0:Y:S01]  /*0020*/  LDCU UR4, c[0x0][0x360] ;  /* 0x00006c00ff0477ac */ /* 0x000e220008000800 */
[----:B------:R-:W0:Y:S01]  /*0030*/  S2R R0, SR_CTAID.X ;  /* 0x0000000000007919 */ /* 0x000e220000002500 */
[----:B------:R-:W1:Y:S01]  /*0040*/  LDCU UR5, c[0x0][0x380] ;  /* 0x00007000ff0577ac */ /* 0x000e620008000800 */
[----:B0-----:R-:W-:-:S05]  /*0050*/  IMAD R7, R0, UR4, R7 ;  /* 0x0000000400077c24 */ /* 0x001fca000f8e0207 */
[----:B-1----:R-:W-:-:S13]  /*0060*/  ISETP.GE.AND P0, PT, R7, UR5, PT ;  /* 0x0000000507007c0c */ /* 0x002fda000bf06270 */
[----:B------:R-:W-:Y:S05]  /*0070*/  @P0 EXIT ;  /* 0x000000000000094d */ /* 0x000fea0003800000 */
[----:B------:R-:W0:Y:S01]  /*0080*/  LDC.64 R2, c[0x0][0x388] ;  /* 0x0000e200ff027b82 */ /* 0x000e220000000a00 */
[----:B------:R-:W1:Y:S01]  /*0090*/  LDCU.64 UR4, c[0x0][0x358] ;  /* 0x00006b00ff0477ac */ /* 0x000e620008000a00 */
[----:B------:R-:W2:Y:S06]  /*00a0*/  LDCU UR6, c[0x0][0x384] ;  /* 0x00007080ff0677ac */ /* 0x000eac0008000800 */
[----:B------:R-:W3:Y:S01]  /*00b0*/  LDC.64 R4, c[0x0][0x390] ;  /* 0x0000e400ff047b82 */ /* 0x000ee20000000a00 */
[----:B0-----:R-:W-:-:S06]  /*00c0*/  IMAD.WIDE R2, R7, 0x4, R2 ;  /* 0x0000000407027825 */ /* 0x001fcc00078e0202 */
[----:B-1----:R-:W2:Y:S01]  /*00d0*/  LDG.E R2, desc[UR4][R2.64] ;  /* 0x0000000402027981 */ /* 0x002ea2000c1e1900 */
[----:B---3--:R-:W-:-:S05]  /*00e0*/  IMAD.WIDE R4, R7, 0x4, R4 ;  /* 0x0000000407047825 */ /* 0x008fca00078e0204 */
[----:B------:R-:W2:Y:S02]  /*00f0*/  LDG.E R7, desc[UR4][R4.64] ;  /* 0x0000000404077981 */ /* 0x000ea4000c1e1900 */
[----:B--2---:R-:W-:-:S05]  /*0100*/  FFMA R7, R2, UR6, R7 ;  /* 0x0000000602077c23 */ /* 0x004fca0008000007 */
[----:B------:R-:W-:Y:S01]  /*0110*/  STG.E desc[UR4][R4.64], R7 ;  /* 0x0000000704007986 */ /* 0x000fe2000c101904 */
[----:B------:R-:W-:Y:S05]  /*0120*/  EXIT ;  /* 0x000000000000794d */ /* 0x000fea0003800000 */
.L_x_0:
[----:B------:R-:W-:-:S00]  /*0130*/  BRA `(.L_x_0) ;  /* 0xfffffffc00fc7947 */ /* 0x000fc0000383ffff */
[----:B------:R-:W-:-:S00]  /*0140*/  NOP ;  /* 0x0000000000007918 */ /* 0x000fc00000000000 */
        /* <DEDUP_REMOVED lines=11> */
.L_x_1:


//--------------------- .nv.shared.reserved.0     --------------------------
	.section	.nv.shared.reserved.0,"aw",@nobits
	.weak		__nv_reservedSMEM_offset_0_alias
	.size		__nv_reservedSMEM_offset_0_alias, 0, 64
	.other		__nv_reservedSMEM_offset_0_alias,@"STO_CUDA_RESERVED_SHARED STV_DEFAULT"
__nv_reservedSMEM_offset_0_alias:
	.zero		0
	.zero		64


//--------------------- .nv.constant0._Z5saxpyifPfS_ --------------------------
	.section	.nv.constant0._Z5saxpyifPfS_,"a",@progbits
	.sectionflags	@""
	.align	4
.nv.constant0._Z5saxpyifPfS_:
	.zero		920


//--------------------- SYMBOLS --------------------------

	.type		.nv.reservedSmem.offset0,@object
	.size		.nv.reservedSmem.offset0,0x4
